//
// Generated by NVIDIA NVVM Compiler
//
// Compiler Build ID: CL-36424714
// Cuda compilation tools, release 13.0, V13.0.88
// Based on NVVM 20.0.0
//

.version 9.0
.target sm_100
.address_size 64

	// .globl	_Z16kremode_kernel_4PKfPfiiiii

.visible .entry _Z16kremode_kernel_4PKfPfiiiii(
	.param .u64 .ptr .align 1 _Z16kremode_kernel_4PKfPfiiiii_param_0,
	.param .u64 .ptr .align 1 _Z16kremode_kernel_4PKfPfiiiii_param_1,
	.param .u32 _Z16kremode_kernel_4PKfPfiiiii_param_2,
	.param .u32 _Z16kremode_kernel_4PKfPfiiiii_param_3,
	.param .u32 _Z16kremode_kernel_4PKfPfiiiii_param_4,
	.param .u32 _Z16kremode_kernel_4PKfPfiiiii_param_5,
	.param .u32 _Z16kremode_kernel_4PKfPfiiiii_param_6
)
{
	.reg .pred 	%p<3>;
	.reg .b32 	%r<24>;
	.reg .b32 	%f<5>;
	.reg .b64 	%rd<13>;

	ld.param.u64 	%rd3, [_Z16kremode_kernel_4PKfPfiiiii_param_0];
	ld.param.u64 	%rd4, [_Z16kremode_kernel_4PKfPfiiiii_param_1];
	ld.param.u32 	%r10, [_Z16kremode_kernel_4PKfPfiiiii_param_2];
	ld.param.u32 	%r11, [_Z16kremode_kernel_4PKfPfiiiii_param_3];
	ld.param.u32 	%r8, [_Z16kremode_kernel_4PKfPfiiiii_param_4];
	ld.param.u32 	%r12, [_Z16kremode_kernel_4PKfPfiiiii_param_5];
	ld.param.u32 	%r9, [_Z16kremode_kernel_4PKfPfiiiii_param_6];
	mov.u32 	%r1, %ntid.x;
	mov.u32 	%r13, %ctaid.x;
	mov.u32 	%r14, %tid.x;
	mad.lo.s32 	%r15, %r13, %r1, %r14;
	mul.lo.s32 	%r16, %r12, %r11;
	mul.lo.s32 	%r2, %r16, %r10;
	shl.b32 	%r23, %r15, 2;
	setp.ge.s32 	%p1, %r23, %r9;
	@%p1 bra 	$L__BB0_3;
	neg.s32 	%r4, %r2;
	mov.u32 	%r17, %nctaid.x;
	mul.lo.s32 	%r18, %r1, %r17;
	shl.b32 	%r5, %r18, 2;
	cvta.to.global.u64 	%rd1, %rd3;
	cvta.to.global.u64 	%rd2, %rd4;
	mul.wide.s32 	%rd9, %r8, 4;
$L__BB0_2:
	mul.wide.s32 	%rd5, %r23, 4;
	add.s64 	%rd6, %rd1, %rd5;
	div.s32 	%r19, %r23, %r2;
	mad.lo.s32 	%r21, %r4, %r19, %r23;
	ld.global.nc.v4.f32 	{%f1, %f2, %f3, %f4}, [%rd6];
	mad.lo.s32 	%r22, %r8, %r21, %r19;
	mul.wide.s32 	%rd7, %r22, 4;
	add.s64 	%rd8, %rd2, %rd7;
	st.global.f32 	[%rd8], %f1;
	add.s64 	%rd10, %rd8, %rd9;
	st.global.f32 	[%rd10], %f2;
	add.s64 	%rd11, %rd10, %rd9;
	st.global.f32 	[%rd11], %f3;
	add.s64 	%rd12, %rd11, %rd9;
	st.global.f32 	[%rd12], %f4;
	add.s32 	%r23, %r23, %r5;
	setp.lt.s32 	%p2, %r23, %r9;
	@%p2 bra 	$L__BB0_2;
$L__BB0_3:
	ret;

}
	// .globl	_Z17kremode_kernel_4XPKfPfiiiii
.visible .entry _Z17kremode_kernel_4XPKfPfiiiii(
	.param .u64 .ptr .align 1 _Z17kremode_kernel_4XPKfPfiiiii_param_0,
	.param .u64 .ptr .align 1 _Z17kremode_kernel_4XPKfPfiiiii_param_1,
	.param .u32 _Z17kremode_kernel_4XPKfPfiiiii_param_2,
	.param .u32 _Z17kremode_kernel_4XPKfPfiiiii_param_3,
	.param .u32 _Z17kremode_kernel_4XPKfPfiiiii_param_4,
	.param .u32 _Z17kremode_kernel_4XPKfPfiiiii_param_5,
	.param .u32 _Z17kremode_kernel_4XPKfPfiiiii_param_6
)
{
	.reg .pred 	%p<3>;
	.reg .b32 	%r<33>;
	.reg .b32 	%f<17>;
	.reg .b64 	%rd<17>;

	ld.param.u64 	%rd3, [_Z17kremode_kernel_4XPKfPfiiiii_param_0];
	ld.param.u64 	%rd4, [_Z17kremode_kernel_4XPKfPfiiiii_param_1];
	ld.param.u32 	%r8, [_Z17kremode_kernel_4XPKfPfiiiii_param_2];
	ld.param.u32 	%r9, [_Z17kremode_kernel_4XPKfPfiiiii_param_3];
	ld.param.u32 	%r10, [_Z17kremode_kernel_4XPKfPfiiiii_param_4];
	ld.param.u32 	%r11, [_Z17kremode_kernel_4XPKfPfiiiii_param_5];
	ld.param.u32 	%r12, [_Z17kremode_kernel_4XPKfPfiiiii_param_6];
	mov.u32 	%r1, %ntid.x;
	mov.u32 	%r13, %ctaid.x;
	mov.u32 	%r14, %tid.x;
	mad.lo.s32 	%r15, %r13, %r1, %r14;
	mul.lo.s32 	%r2, %r11, %r9;
	shl.b32 	%r32, %r15, 2;
	setp.ge.s32 	%p1, %r32, %r12;
	@%p1 bra 	$L__BB1_3;
	mul.lo.s32 	%r4, %r2, %r8;
	mov.u32 	%r16, %nctaid.x;
	mul.lo.s32 	%r17, %r1, %r16;
	shl.b32 	%r5, %r17, 2;
	cvta.to.global.u64 	%rd1, %rd3;
	cvta.to.global.u64 	%rd2, %rd4;
	mul.wide.s32 	%rd7, %r4, 4;
	mul.wide.s32 	%rd13, %r10, 4;
$L__BB1_2:
	div.s32 	%r18, %r32, %r4;
	mul.lo.s32 	%r19, %r18, %r4;
	sub.s32 	%r20, %r32, %r19;
	div.s32 	%r21, %r20, %r2;
	mul.lo.s32 	%r22, %r21, %r2;
	sub.s32 	%r23, %r20, %r22;
	div.s32 	%r24, %r23, %r11;
	mul.lo.s32 	%r25, %r24, %r11;
	sub.s32 	%r26, %r23, %r25;
	shl.b32 	%r27, %r18, 2;
	mad.lo.s32 	%r28, %r27, %r8, %r21;
	mad.lo.s32 	%r29, %r28, %r9, %r24;
	mad.lo.s32 	%r30, %r29, %r11, %r26;
	mul.wide.s32 	%rd5, %r30, 4;
	add.s64 	%rd6, %rd1, %rd5;
	ld.global.nc.v4.f32 	{%f1, %f2, %f3, %f4}, [%rd6];
	add.s64 	%rd8, %rd6, %rd7;
	ld.global.nc.v4.f32 	{%f5, %f6, %f7, %f8}, [%rd8];
	add.s64 	%rd9, %rd8, %rd7;
	ld.global.nc.v4.f32 	{%f9, %f10, %f11, %f12}, [%rd9];
	add.s64 	%rd10, %rd9, %rd7;
	ld.global.nc.v4.f32 	{%f13, %f14, %f15, %f16}, [%rd10];
	mad.lo.s32 	%r31, %r20, %r10, %r27;
	mul.wide.s32 	%rd11, %r31, 4;
	add.s64 	%rd12, %rd2, %rd11;
	st.global.v4.f32 	[%rd12], {%f1, %f5, %f9, %f13};
	add.s64 	%rd14, %rd12, %rd13;
	st.global.v4.f32 	[%rd14], {%f2, %f6, %f10, %f14};
	add.s64 	%rd15, %rd14, %rd13;
	st.global.v4.f32 	[%rd15], {%f3, %f7, %f11, %f15};
	add.s64 	%rd16, %rd15, %rd13;
	st.global.v4.f32 	[%rd16], {%f4, %f8, %f12, %f16};
	add.s32 	%r32, %r32, %r5;
	setp.lt.s32 	%p2, %r32, %r12;
	@%p2 bra 	$L__BB1_2;
$L__BB1_3:
	ret;

}


// ===== COMPILED SASS (sm_100) =====

	.target	sm_100

	.elftype	@"ET_EXEC"


//--------------------- .note.nv.tkinfo           --------------------------
	.section	.note.nv.tkinfo,"",@"SHT_NOTE"
	.sectionflags	@"SHF_NOTE_NV_TKINFO"
	.tkinfo
        /*0018*/ 	.word	0x00000002
        /*0030*/ 	.string	""
        /*0030*/ 	.string	"ptxas"
        /*0030*/ 	.string	"Cuda compilation tools, release 13.0, V13.0.88"
        /*0030*/ 	.string	"Build cuda_13.0.r13.0/compiler.36424714_0"
        /*0030*/ 	.string	"-arch sm_100 -m 64 "



//--------------------- .note.nv.cuinfo           --------------------------
	.section	.note.nv.cuinfo,"",@"SHT_NOTE"
	.sectionflags	@"SHF_NOTE_NV_CUINFO"
        /*0018*/ 	.short	0x0002
        /*001a*/ 	.short	0x0064
        /*001c*/ 	.short	0x0082
	.zero		2


//--------------------- .nv.info                  --------------------------
	.section	.nv.info,"",@"SHT_CUDA_INFO"
	.align	4


	//----- nvinfo : EIATTR_REGCOUNT
	.align		4
        /*0000*/ 	.byte	0x04, 0x2f
        /*0002*/ 	.short	(.L_1 - .L_0)
	.align		4
.L_0:
        /*0004*/ 	.word	index@(_Z16kremode_kernel_4PKfPfiiiii)
        /*0008*/ 	.word	0x0000001a


	//----- nvinfo : EIATTR_FRAME_SIZE
	.align		4
.L_1:
        /*000c*/ 	.byte	0x04, 0x11
        /*000e*/ 	.short	(.L_3 - .L_2)
	.align		4
.L_2:
        /*0010*/ 	.word	index@(_Z16kremode_kernel_4PKfPfiiiii)
        /*0014*/ 	.word	0x00000000


	//----- nvinfo : EIATTR_REGCOUNT
	.align		4
.L_3:
        /*0018*/ 	.byte	0x04, 0x2f
        /*001a*/ 	.short	(.L_5 - .L_4)
	.align		4
.L_4:
        /*001c*/ 	.word	index@(_Z17kremode_kernel_4XPKfPfiiiii)
        /*0020*/ 	.word	0x00000020


	//----- nvinfo : EIATTR_FRAME_SIZE
	.align		4
.L_5:
        /*0024*/ 	.byte	0x04, 0x11
        /*0026*/ 	.short	(.L_7 - .L_6)
	.align		4
.L_6:
        /*0028*/ 	.word	index@(_Z17kremode_kernel_4XPKfPfiiiii)
        /*002c*/ 	.word	0x00000000


	//----- nvinfo : EIATTR_MIN_STACK_SIZE
	.align		4
.L_7:
        /*0030*/ 	.byte	0x04, 0x12
        /*0032*/ 	.short	(.L_9 - .L_8)
	.align		4
.L_8:
        /*0034*/ 	.word	index@(_Z17kremode_kernel_4XPKfPfiiiii)
        /*0038*/ 	.word	0x00000000


	//----- nvinfo : EIATTR_MIN_STACK_SIZE
	.align		4
.L_9:
        /*003c*/ 	.byte	0x04, 0x12
        /*003e*/ 	.short	(.L_11 - .L_10)
	.align		4
.L_10:
        /*0040*/ 	.word	index@(_Z16kremode_kernel_4PKfPfiiiii)
        /*0044*/ 	.word	0x00000000
.L_11:


//--------------------- .nv.compat                --------------------------
	.section	.nv.compat,"",@"SHT_CUDA_COMPAT_INFO"
	.align	4
        /*0000*/ 	.byte	0x02, 0x09, 0x00, 0x00, 0x02, 0x02, 0x01, 0x00, 0x02, 0x05, 0x05, 0x00, 0x03, 0x07, 0x01, 0x01
        /*0010*/ 	.byte	0x02, 0x03, 0x00, 0x00, 0x02, 0x06, 0x01, 0x00, 0x04, 0x0b, 0x08, 0x00, 0x09, 0x00, 0x00, 0x00
        /*0020*/ 	.byte	0x00, 0x00, 0x00, 0x00


//--------------------- .nv.info._Z17kremode_kernel_4XPKfPfiiiii --------------------------
	.section	.nv.info._Z17kremode_kernel_4XPKfPfiiiii,"",@"SHT_CUDA_INFO"
	.sectionflags	@""
	.align	4


	//----- nvinfo : EIATTR_CUDA_API_VERSION
	.align		4
        /*0000*/ 	.byte	0x04, 0x37
        /*0002*/ 	.short	(.L_13 - .L_12)
.L_12:
        /*0004*/ 	.word	0x00000082


	//----- nvinfo : EIATTR_KPARAM_INFO
	.align		4
.L_13:
        /*0008*/ 	.byte	0x04, 0x17
        /*000a*/ 	.short	(.L_15 - .L_14)
.L_14:
        /*000c*/ 	.word	0x00000000
        /*0010*/ 	.short	0x0006
        /*0012*/ 	.short	0x0020
        /*0014*/ 	.byte	0x00, 0xf0, 0x11, 0x00


	//----- nvinfo : EIATTR_KPARAM_INFO
	.align		4
.L_15:
        /*0018*/ 	.byte	0x04, 0x17
        /*001a*/ 	.short	(.L_17 - .L_16)
.L_16:
        /*001c*/ 	.word	0x00000000
        /*0020*/ 	.short	0x0005
        /*0022*/ 	.short	0x001c
        /*0024*/ 	.byte	0x00, 0xf0, 0x11, 0x00


	//----- nvinfo : EIATTR_KPARAM_INFO
	.align		4
.L_17:
        /*0028*/ 	.byte	0x04, 0x17
        /*002a*/ 	.short	(.L_19 - .L_18)
.L_18:
        /*002c*/ 	.word	0x00000000
        /*0030*/ 	.short	0x0004
        /*0032*/ 	.short	0x0018
        /*0034*/ 	.byte	0x00, 0xf0, 0x11, 0x00


	//----- nvinfo : EIATTR_KPARAM_INFO
	.align		4
.L_19:
        /*0038*/ 	.byte	0x04, 0x17
        /*003a*/ 	.short	(.L_21 - .L_20)
.L_20:
        /*003c*/ 	.word	0x00000000
        /*0040*/ 	.short	0x0003
        /*0042*/ 	.short	0x0014
        /*0044*/ 	.byte	0x00, 0xf0, 0x11, 0x00


	//----- nvinfo : EIATTR_KPARAM_INFO
	.align		4
.L_21:
        /*0048*/ 	.byte	0x04, 0x17
        /*004a*/ 	.short	(.L_23 - .L_22)
.L_22:
        /*004c*/ 	.word	0x00000000
        /*0050*/ 	.short	0x0002
        /*0052*/ 	.short	0x0010
        /*0054*/ 	.byte	0x00, 0xf0, 0x11, 0x00


	//----- nvinfo : EIATTR_KPARAM_INFO
	.align		4
.L_23:
        /*0058*/ 	.byte	0x04, 0x17
        /*005a*/ 	.short	(.L_25 - .L_24)
.L_24:
        /*005c*/ 	.word	0x00000000
        /*0060*/ 	.short	0x0001
        /*0062*/ 	.short	0x0008
        /*0064*/ 	.byte	0x00, 0xf5, 0x21, 0x00


	//----- nvinfo : EIATTR_KPARAM_INFO
	.align		4
.L_25:
        /*0068*/ 	.byte	0x04, 0x17
        /*006a*/ 	.short	(.L_27 - .L_26)
.L_26:
        /*006c*/ 	.word	0x00000000
        /*0070*/ 	.short	0x0000
        /*0072*/ 	.short	0x0000
        /*0074*/ 	.byte	0x00, 0xf5, 0x21, 0x00


	//----- nvinfo : EIATTR_SPARSE_MMA_MASK
	.align		4
.L_27:
        /*0078*/ 	.byte	0x03, 0x50
        /*007a*/ 	.short	0x0000


	//----- nvinfo : EIATTR_MAXREG_COUNT
	.align		4
        /*007c*/ 	.byte	0x03, 0x1b
        /*007e*/ 	.short	0x00ff


	//----- nvinfo : EIATTR_MERCURY_ISA_VERSION
	.align		4
        /*0080*/ 	.byte	0x03, 0x5f
        /*0082*/ 	.short	0x0101


	//----- nvinfo : EIATTR_VRC_CTA_INIT_COUNT
	.align		4
        /*0084*/ 	.byte	0x02, 0x4a
	.zero		1
	.zero		1


	//----- nvinfo : EIATTR_EXIT_INSTR_OFFSETS
	.align		4
        /*0088*/ 	.byte	0x04, 0x1c
        /*008a*/ 	.short	(.L_29 - .L_28)


	//   ....[0]....
.L_28:
        /*008c*/ 	.word	0x00000080


	//   ....[1]....
        /*0090*/ 	.word	0x00000960


	//----- nvinfo : EIATTR_CRS_STACK_SIZE
	.align		4
.L_29:
        /*0094*/ 	.byte	0x04, 0x1e
        /*0096*/ 	.short	(.L_31 - .L_30)
.L_30:
        /*0098*/ 	.word	0x00000000


	//----- nvinfo : EIATTR_CBANK_PARAM_SIZE
	.align		4
.L_31:
        /*009c*/ 	.byte	0x03, 0x19
        /*009e*/ 	.short	0x0024


	//----- nvinfo : EIATTR_PARAM_CBANK
	.align		4
        /*00a0*/ 	.byte	0x04, 0x0a
        /*00a2*/ 	.short	(.L_33 - .L_32)
	.align		4
.L_32:
        /*00a4*/ 	.word	index@(.nv.constant0._Z17kremode_kernel_4XPKfPfiiiii)
        /*00a8*/ 	.short	0x0380
        /*00aa*/ 	.short	0x0024


	//----- nvinfo : EIATTR_SW_WAR
	.align		4
.L_33:
        /*00ac*/ 	.byte	0x04, 0x36
        /*00ae*/ 	.short	(.L_35 - .L_34)
.L_34:
        /*00b0*/ 	.word	0x00000008
.L_35:


//--------------------- .nv.info._Z16kremode_kernel_4PKfPfiiiii --------------------------
	.section	.nv.info._Z16kremode_kernel_4PKfPfiiiii,"",@"SHT_CUDA_INFO"
	.sectionflags	@""
	.align	4


	//----- nvinfo : EIATTR_CUDA_API_VERSION
	.align		4
        /*0000*/ 	.byte	0x04, 0x37
        /*0002*/ 	.short	(.L_37 - .L_36)
.L_36:
        /*0004*/ 	.word	0x00000082


	//----- nvinfo : EIATTR_KPARAM_INFO
	.align		4
.L_37:
        /*0008*/ 	.byte	0x04, 0x17
        /*000a*/ 	.short	(.L_39 - .L_38)
.L_38:
        /*000c*/ 	.word	0x00000000
        /*0010*/ 	.short	0x0006
        /*0012*/ 	.short	0x0020
        /*0014*/ 	.byte	0x00, 0xf0, 0x11, 0x00


	//----- nvinfo : EIATTR_KPARAM_INFO
	.align		4
.L_39:
        /*0018*/ 	.byte	0x04, 0x17
        /*001a*/ 	.short	(.L_41 - .L_40)
.L_40:
        /*001c*/ 	.word	0x00000000
        /*0020*/ 	.short	0x0005
        /*0022*/ 	.short	0x001c
        /*0024*/ 	.byte	0x00, 0xf0, 0x11, 0x00


	//----- nvinfo : EIATTR_KPARAM_INFO
	.align		4
.L_41:
        /*0028*/ 	.byte	0x04, 0x17
        /*002a*/ 	.short	(.L_43 - .L_42)
.L_42:
        /*002c*/ 	.word	0x00000000
        /*0030*/ 	.short	0x0004
        /*0032*/ 	.short	0x0018
        /*0034*/ 	.byte	0x00, 0xf0, 0x11, 0x00


	//----- nvinfo : EIATTR_KPARAM_INFO
	.align		4
.L_43:
        /*0038*/ 	.byte	0x04, 0x17
        /*003a*/ 	.short	(.L_45 - .L_44)
.L_44:
        /*003c*/ 	.word	0x00000000
        /*0040*/ 	.short	0x0003
        /*0042*/ 	.short	0x0014
        /*0044*/ 	.byte	0x00, 0xf0, 0x11, 0x00


	//----- nvinfo : EIATTR_KPARAM_INFO
	.align		4
.L_45:
        /*0048*/ 	.byte	0x04, 0x17
        /*004a*/ 	.short	(.L_47 - .L_46)
.L_46:
        /*004c*/ 	.word	0x00000000
        /*0050*/ 	.short	0x0002
        /*0052*/ 	.short	0x0010
        /*0054*/ 	.byte	0x00, 0xf0, 0x11, 0x00


	//----- nvinfo : EIATTR_KPARAM_INFO
	.align		4
.L_47:
        /*0058*/ 	.byte	0x04, 0x17
        /*005a*/ 	.short	(.L_49 - .L_48)
.L_48:
        /*005c*/ 	.word	0x00000000
        /*0060*/ 	.short	0x0001
        /*0062*/ 	.short	0x0008
        /*0064*/ 	.byte	0x00, 0xf5, 0x21, 0x00


	//----- nvinfo : EIATTR_KPARAM_INFO
	.align		4
.L_49:
        /*0068*/ 	.byte	0x04, 0x17
        /*006a*/ 	.short	(.L_51 - .L_50)
.L_50:
        /*006c*/ 	.word	0x00000000
        /*0070*/ 	.short	0x0000
        /*0072*/ 	.short	0x0000
        /*0074*/ 	.byte	0x00, 0xf5, 0x21, 0x00


	//----- nvinfo : EIATTR_SPARSE_MMA_MASK
	.align		4
.L_51:
        /*0078*/ 	.byte	0x03, 0x50
        /*007a*/ 	.short	0x0000


	//----- nvinfo : EIATTR_MAXREG_COUNT
	.align		4
        /*007c*/ 	.byte	0x03, 0x1b
        /*007e*/ 	.short	0x00ff


	//----- nvinfo : EIATTR_MERCURY_ISA_VERSION
	.align		4
        /*0080*/ 	.byte	0x03, 0x5f
        /*0082*/ 	.short	0x0101


	//----- nvinfo : EIATTR_VRC_CTA_INIT_COUNT
	.align		4
        /*0084*/ 	.byte	0x02, 0x4a
	.zero		1
	.zero		1


	//----- nvinfo : EIATTR_EXIT_INSTR_OFFSETS
	.align		4
        /*0088*/ 	.byte	0x04, 0x1c
        /*008a*/ 	.short	(.L_53 - .L_52)


	//   ....[0]....
.L_52:
        /*008c*/ 	.word	0x00000080


	//   ....[1]....
        /*0090*/ 	.word	0x000003e0


	//----- nvinfo : EIATTR_CRS_STACK_SIZE
	.align		4
.L_53:
        /*0094*/ 	.byte	0x04, 0x1e
        /*0096*/ 	.short	(.L_55 - .L_54)
.L_54:
        /*0098*/ 	.word	0x00000000


	//----- nvinfo : EIATTR_CBANK_PARAM_SIZE
	.align		4
.L_55:
        /*009c*/ 	.byte	0x03, 0x19
        /*009e*/ 	.short	0x0024


	//----- nvinfo : EIATTR_PARAM_CBANK
	.align		4
        /*00a0*/ 	.byte	0x04, 0x0a
        /*00a2*/ 	.short	(.L_57 - .L_56)
	.align		4
.L_56:
        /*00a4*/ 	.word	index@(.nv.constant0._Z16kremode_kernel_4PKfPfiiiii)
        /*00a8*/ 	.short	0x0380
        /*00aa*/ 	.short	0x0024


	//----- nvinfo : EIATTR_SW_WAR
	.align		4
.L_57:
        /*00ac*/ 	.byte	0x04, 0x36
        /*00ae*/ 	.short	(.L_59 - .L_58)
.L_58:
        /*00b0*/ 	.word	0x00000008
.L_59:


//--------------------- .nv.callgraph             --------------------------
	.section	.nv.callgraph,"",@"SHT_CUDA_CALLGRAPH"
	.align	4
	.sectionentsize	8
	.align		4
        /*0000*/ 	.word	0x00000000
	.align		4
        /*0004*/ 	.word	0xffffffff
	.align		4
        /*0008*/ 	.word	0x00000000
	.align		4
        /*000c*/ 	.word	0xfffffffe
	.align		4
        /*0010*/ 	.word	0x00000000
	.align		4
        /*0014*/ 	.word	0xfffffffd
	.align		4
        /*0018*/ 	.word	0x00000000
	.align		4
        /*001c*/ 	.word	0xfffffffc


//--------------------- .text._Z17kremode_kernel_4XPKfPfiiiii --------------------------
	.section	.text._Z17kremode_kernel_4XPKfPfiiiii,"ax",@progbits
	.align	128
        .global         _Z17kremode_kernel_4XPKfPfiiiii
        .type           _Z17kremode_kernel_4XPKfPfiiiii,@function
        .size           _Z17kremode_kernel_4XPKfPfiiiii,(.L_x_4 - _Z17kremode_kernel_4XPKfPfiiiii)
        .other          _Z17kremode_kernel_4XPKfPfiiiii,@"STO_CUDA_ENTRY STV_DEFAULT"
_Z17kremode_kernel_4XPKfPfiiiii:
.text._Z17kremode_kernel_4XPKfPfiiiii:
[----:B------:R-:W-:Y:S01]  /*0000*/  LDC R1, c[0x0][0x37c] ;  /* 0x0000df00ff017b82 */ /* 0x000fe20000000800 */
[----:B------:R-:W0:Y:S01]  /*0010*/  S2R R0, SR_CTAID.X ;  /* 0x0000000000007919 */ /* 0x000e220000002500 */
[----:B------:R-:W0:Y:S01]  /*0020*/  LDCU UR8, c[0x0][0x360] ;  /* 0x00006c00ff0877ac */ /* 0x000e220008000800 */
[----:B------:R-:W0:Y:S01]  /*0030*/  S2R R3, SR_TID.X ;  /* 0x0000000000037919 */ /* 0x000e220000002100 */
[----:B------:R-:W1:Y:S01]  /*0040*/  LDCU UR4, c[0x0][0x3a0] ;  /* 0x00007400ff0477ac */ /* 0x000e620008000800 */
[----:B0-----:R-:W-:-:S04]  /*0050*/  IMAD R0, R0, UR8, R3 ;  /* 0x0000000800007c24 */ /* 0x001fc8000f8e0203 */
[----:B------:R-:W-:-:S05]  /*0060*/  IMAD.SHL.U32 R3, R0, 0x4, RZ ;  /* 0x0000000400037824 */ /* 0x000fca00078e00ff */
[----:B-1----:R-:W-:-:S13]  /*0070*/  ISETP.GE.AND P0, PT, R3, UR4, PT ;  /* 0x0000000403007c0c */ /* 0x002fda000bf06270 */
[----:B------:R-:W-:Y:S05]  /*0080*/  @P0 EXIT ;  /* 0x000000000000094d */ /* 0x000fea0003800000 */
[----:B------:R-:W0:Y:S01]  /*0090*/  LDCU UR9, c[0x0][0x39c] ;  /* 0x00007380ff0977ac */ /* 0x000e220008000800 */
[----:B------:R-:W1:Y:S01]  /*00a0*/  LDC R2, c[0x0][0x398] ;  /* 0x0000e600ff027b82 */ /* 0x000e620000000800 */
[----:B------:R-:W2:Y:S01]  /*00b0*/  LDCU UR6, c[0x0][0x394] ;  /* 0x00007280ff0677ac */ /* 0x000ea20008000800 */
[----:B------:R-:W3:Y:S01]  /*00c0*/  LDCU UR7, c[0x0][0x390] ;  /* 0x00007200ff0777ac */ /* 0x000ee20008000800 */
[----:B------:R-:W4:Y:S01]  /*00d0*/  LDCU UR4, c[0x0][0x370] ;  /* 0x00006e00ff0477ac */ /* 0x000f220008000800 */
[----:B------:R-:W1:Y:S01]  /*00e0*/  LDCU.64 UR12, c[0x0][0x358] ;  /* 0x00006b00ff0c77ac */ /* 0x000e620008000a00 */
[----:B0-----:R-:W-:Y:S01]  /*00f0*/  ISETP.NE.AND P0, PT, RZ, UR9, PT ;  /* 0x00000009ff007c0c */ /* 0x001fe2000bf05270 */
[----:B------:R-:W0:Y:S01]  /*0100*/  LDCU UR16, c[0x0][0x3a0] ;  /* 0x00007400ff1077ac */ /* 0x000e220008000800 */
[----:B--2---:R-:W-:Y:S01]  /*0110*/  UIMAD UR6, UR9, UR6, URZ ;  /* 0x00000006090672a4 */ /* 0x004fe2000f8e02ff */
[----:B------:R-:W2:Y:S03]  /*0120*/  LDCU.64 UR14, c[0x0][0x390] ;  /* 0x00007200ff0e77ac */ /* 0x000ea60008000a00 */
[----:B---3--:R-:W-:-:S02]  /*0130*/  UIMAD UR7, UR6, UR7, URZ ;  /* 0x00000007060772a4 */ /* 0x008fc4000f8e02ff */
[----:B----4-:R-:W-:Y:S02]  /*0140*/  UIMAD UR8, UR8, UR4, URZ ;  /* 0x00000004080872a4 */ /* 0x010fe4000f8e02ff */
[----:B------:R-:W-:Y:S02]  /*0150*/  ULOP3.LUT UR9, URZ, UR9, URZ, 0x33, !UPT ;  /* 0x00000009ff097292 */ /* 0x000fe4000f8e33ff */
[----:B------:R-:W-:Y:S01]  /*0160*/  IABS R0, UR7 ;  /* 0x0000000700007c13 */ /* 0x000fe20008000000 */
[----:B------:R-:W-:-:S03]  /*0170*/  UMOV UR4, URZ ;  /* 0x000000ff00047c82 */ /* 0x000fc60008000000 */
[----:B------:R-:W-:Y:S02]  /*0180*/  R2UR UR11, R0 ;  /* 0x00000000000b72ca */ /* 0x000fe400000e0000 */
[----:B------:R-:W3:Y:S11]  /*0190*/  LDC R0, c[0x0][0x39c] ;  /* 0x0000e700ff007b82 */ /* 0x000ef60000000800 */
[----:B------:R-:W4:Y:S08]  /*01a0*/  I2F.RP R4, UR11 ;  /* 0x0000000b00047d06 */ /* 0x000f300008209400 */
[----:B----4-:R-:W4:Y:S02]  /*01b0*/  MUFU.RCP R4, R4 ;  /* 0x0000000400047308 */ /* 0x010f240000001000 */
[----:B----4-:R-:W-:-:S06]  /*01c0*/  VIADD R5, R4, 0xffffffe ;  /* 0x0ffffffe04057836 */ /* 0x010fcc0000000000 */
[----:B------:R-:W4:Y:S02]  /*01d0*/  F2I.FTZ.U32.TRUNC.NTZ R5, R5 ;  /* 0x0000000500057305 */ /* 0x000f24000021f000 */
[----:B----4-:R-:W-:-:S13]  /*01e0*/  R2UR UR5, R5 ;  /* 0x00000000050572ca */ /* 0x010fda00000e0000 */
[----:B------:R-:W-:-:S04]  /*01f0*/  UIADD3 UR10, UPT, UPT, URZ, -UR5, URZ ;  /* 0x80000005ff0a7290 */ /* 0x000fc8000fffe0ff */
[----:B------:R-:W-:-:S04]  /*0200*/  UIMAD UR10, UR10, UR11, URZ ;  /* 0x0000000b0a0a72a4 */ /* 0x000fc8000f8e02ff */
[----:B0123--:R-:W-:-:S12]  /*0210*/  UIMAD.WIDE.U32 UR4, UR5, UR10, UR4 ;  /* 0x0000000a050472a5 */ /* 0x00ffd8000f8e0004 */
.L_x_0:
[----:B------:R-:W-:Y:S01]  /*0220*/  IABS R4, UR7 ;  /* 0x0000000700047c13 */ /* 0x000fe20008000000 */
[----:B0-----:R-:W-:Y:S01]  /*0230*/  IMAD.U32 R17, RZ, RZ, UR7 ;  /* 0x00000007ff117e24 */ /* 0x001fe2000f8e00ff */
[----:B------:R-:W-:Y:S01]  /*0240*/  IABS R7, UR6 ;  /* 0x0000000600077c13 */ /* 0x000fe20008000000 */
[----:B------:R-:W0:Y:S01]  /*0250*/  LDC.64 R28, c[0x0][0x388] ;  /* 0x0000e200ff1c7b82 */ /* 0x000e220000000a00 */
[----:B------:R-:W-:Y:S02]  /*0260*/  IABS R5, R3 ;  /* 0x0000000300057213 */ /* 0x000fe40000000000 */
[----:B------:R-:W-:Y:S01]  /*0270*/  IADD3 R6, PT, PT, RZ, -R4, RZ ;  /* 0x80000004ff067210 */ /* 0x000fe20007ffe0ff */
[----:B------:R-:W-:Y:S01]  /*0280*/  IMAD.MOV.U32 R4, RZ, RZ, R7 ;  /* 0x000000ffff047224 */ /* 0x000fe200078e0007 */
[----:B------:R-:W-:Y:S01]  /*0290*/  IABS R9, UR6 ;  /* 0x0000000600097c13 */ /* 0x000fe20008000000 */
[----:B------:R-:W-:Y:S02]  /*02a0*/  IMAD.HI.U32 R20, R5, UR5, RZ ;  /* 0x0000000505147c27 */ /* 0x000fe4000f8e00ff */
[----:B------:R-:W1:Y:S02]  /*02b0*/  I2F.RP R8, R4 ;  /* 0x0000000400087306 */ /* 0x000e640000209400 */
[----:B------:R-:W-:Y:S01]  /*02c0*/  IMAD R5, R20, R6, R5 ;  /* 0x0000000614057224 */ /* 0x000fe200078e0205 */
[----:B------:R-:W-:Y:S01]  /*02d0*/  IABS R6, UR7 ;  /* 0x0000000700067c13 */ /* 0x000fe20008000000 */
[----:B------:R-:W-:-:S03]  /*02e0*/  IMAD.MOV R9, RZ, RZ, -R9 ;  /* 0x000000ffff097224 */ /* 0x000fc600078e0a09 */
[----:B------:R-:W-:Y:S01]  /*02f0*/  ISETP.LT.U32.AND P3, PT, R5, UR11, PT ;  /* 0x0000000b05007c0c */ /* 0x000fe2000bf61070 */
[----:B-1----:R-:W1:-:S12]  /*0300*/  MUFU.RCP R8, R8 ;  /* 0x0000000800087308 */ /* 0x002e580000001000 */
[----:B------:R-:W-:Y:S02]  /*0310*/  @!P3 IMAD.IADD R5, R5, 0x1, -R6 ;  /* 0x000000010505b824 */ /* 0x000fe400078e0a06 */
[----:B------:R-:W-:Y:S01]  /*0320*/  @!P3 VIADD R20, R20, 0x1 ;  /* 0x000000011414b836 */ /* 0x000fe20000000000 */
[----:B------:R-:W-:Y:S02]  /*0330*/  ISETP.NE.AND P3, PT, RZ, UR7, PT ;  /* 0x00000007ff007c0c */ /* 0x000fe4000bf65270 */
[----:B------:R-:W-:Y:S02]  /*0340*/  ISETP.GE.U32.AND P1, PT, R5, UR11, PT ;  /* 0x0000000b05007c0c */ /* 0x000fe4000bf26070 */
[----:B------:R-:W-:-:S04]  /*0350*/  LOP3.LUT R5, R3, UR7, RZ, 0x3c, !PT ;  /* 0x0000000703057c12 */ /* 0x000fc8000f8e3cff */
[----:B------:R-:W-:Y:S02]  /*0360*/  ISETP.GE.AND P2, PT, R5, RZ, PT ;  /* 0x000000ff0500720c */ /* 0x000fe40003f46270 */
[----:B-1----:R-:W-:-:S04]  /*0370*/  IADD3 R6, PT, PT, R8, 0xffffffe, RZ ;  /* 0x0ffffffe08067810 */ /* 0x002fc80007ffe0ff */
[----:B------:R1:W2:Y:S01]  /*0380*/  F2I.FTZ.U32.TRUNC.NTZ R7, R6 ;  /* 0x0000000600077305 */ /* 0x0002a2000021f000 */
[----:B------:R-:W-:-:S06]  /*0390*/  @P1 IADD3 R20, PT, PT, R20, 0x1, RZ ;  /* 0x0000000114141810 */ /* 0x000fcc0007ffe0ff */
[----:B------:R-:W-:Y:S01]  /*03a0*/  @!P2 IMAD.MOV R20, RZ, RZ, -R20 ;  /* 0x000000ffff14a224 */ /* 0x000fe200078e0a14 */
[----:B------:R-:W-:Y:S01]  /*03b0*/  @!P3 LOP3.LUT R20, RZ, UR7, RZ, 0x33, !PT ;  /* 0x00000007ff14bc12 */ /* 0x000fe2000f8e33ff */
[----:B-1----:R-:W-:-:S04]  /*03c0*/  HFMA2 R6, -RZ, RZ, 0, 0 ;  /* 0x00000000ff067431 */ /* 0x002fc800000001ff */
[----:B------:R-:W-:Y:S01]  /*03d0*/  IMAD.MOV R8, RZ, RZ, -R20 ;  /* 0x000000ffff087224 */ /* 0x000fe200078e0a14 */
[----:B--2---:R-:W-:Y:S01]  /*03e0*/  IADD3 R5, PT, PT, RZ, -R7, RZ ;  /* 0x80000007ff057210 */ /* 0x004fe20007ffe0ff */
[----:B------:R-:W-:Y:S02]  /*03f0*/  IMAD.SHL.U32 R20, R20, 0x4, RZ ;  /* 0x0000000414147824 */ /* 0x000fe400078e00ff */
[----:B------:R-:W-:Y:S02]  /*0400*/  IMAD R21, R8, UR7, R3 ;  /* 0x0000000708157c24 */ /* 0x000fe4000f8e0203 */
[----:B------:R-:W-:-:S03]  /*0410*/  IMAD R5, R5, R4, RZ ;  /* 0x0000000405057224 */ /* 0x000fc600078e02ff */
[----:B------:R-:W-:Y:S01]  /*0420*/  IABS R8, R21 ;  /* 0x0000001500087213 */ /* 0x000fe20000000000 */
[----:B------:R-:W-:Y:S01]  /*0430*/  IMAD.HI.U32 R6, R7, R5, R6 ;  /* 0x0000000507067227 */ /* 0x000fe200078e0006 */
[----:B------:R-:W-:Y:S02]  /*0440*/  IABS R5, R0 ;  /* 0x0000000000057213 */ /* 0x000fe40000000000 */
[----:B------:R-:W-:Y:S02]  /*0450*/  MOV R7, R8 ;  /* 0x0000000800077202 */ /* 0x000fe40000000f00 */
[----:B------:R-:W1:Y:S03]  /*0460*/  I2F.RP R8, R5 ;  /* 0x0000000500087306 */ /* 0x000e660000209400 */
[----:B------:R-:W-:-:S04]  /*0470*/  IMAD.HI.U32 R6, R6, R7, RZ ;  /* 0x0000000706067227 */ /* 0x000fc800078e00ff */
[----:B------:R-:W-:-:S05]  /*0480*/  IMAD R7, R6, R9, R7 ;  /* 0x0000000906077224 */ /* 0x000fca00078e0207 */
[----:B------:R-:W-:Y:S01]  /*0490*/  ISETP.GT.U32.AND P3, PT, R4, R7, PT ;  /* 0x000000070400720c */ /* 0x000fe20003f64070 */
[----:B-1----:R-:W1:-:S12]  /*04a0*/  MUFU.RCP R8, R8 ;  /* 0x0000000800087308 */ /* 0x002e580000001000 */
[----:B------:R-:W-:Y:S02]  /*04b0*/  @!P3 IMAD.IADD R7, R7, 0x1, -R4 ;  /* 0x000000010707b824 */ /* 0x000fe400078e0a04 */
[----:B------:R-:W-:Y:S01]  /*04c0*/  @!P3 VIADD R6, R6, 0x1 ;  /* 0x000000010606b836 */ /* 0x000fe20000000000 */
[----:B------:R-:W-:Y:S02]  /*04d0*/  ISETP.NE.AND P3, PT, RZ, UR6, PT ;  /* 0x00000006ff007c0c */ /* 0x000fe4000bf65270 */
[----:B------:R-:W-:Y:S02]  /*04e0*/  ISETP.GE.U32.AND P1, PT, R7, R4, PT ;  /* 0x000000040700720c */ /* 0x000fe40003f26070 */
[----:B------:R-:W-:Y:S02]  /*04f0*/  LOP3.LUT R4, R21, UR6, RZ, 0x3c, !PT ;  /* 0x0000000615047c12 */ /* 0x000fe4000f8e3cff */
[----:B-1----:R-:W-:Y:S02]  /*0500*/  IADD3 R7, PT, PT, R8, 0xffffffe, RZ ;  /* 0x0ffffffe08077810 */ /* 0x002fe40007ffe0ff */
[----:B------:R-:W-:-:S04]  /*0510*/  ISETP.GE.AND P2, PT, R4, RZ, PT ;  /* 0x000000ff0400720c */ /* 0x000fc80003f46270 */
[----:B------:R-:W1:Y:S03]  /*0520*/  F2I.FTZ.U32.TRUNC.NTZ R7, R7 ;  /* 0x0000000700077305 */ /* 0x000e66000021f000 */
[----:B------:R-:W-:-:S05]  /*0530*/  @P1 IADD3 R6, PT, PT, R6, 0x1, RZ ;  /* 0x0000000106061810 */ /* 0x000fca0007ffe0ff */
[----:B------:R-:W-:-:S05]  /*0540*/  IMAD.MOV.U32 R11, RZ, RZ, R6 ;  /* 0x000000ffff0b7224 */ /* 0x000fca00078e0006 */
[----:B------:R-:W-:Y:S02]  /*0550*/  @!P2 IADD3 R11, PT, PT, -R11, RZ, RZ ;  /* 0x000000ff0b0ba210 */ /* 0x000fe40007ffe1ff */
[----:B------:R-:W-:Y:S01]  /*0560*/  @!P3 LOP3.LUT R11, RZ, UR6, RZ, 0x33, !PT ;  /* 0x00000006ff0bbc12 */ /* 0x000fe2000f8e33ff */
[----:B-1----:R-:W-:-:S03]  /*0570*/  IMAD.MOV R6, RZ, RZ, -R7 ;  /* 0x000000ffff067224 */ /* 0x002fc600078e0a07 */
[----:B------:R-:W-:Y:S01]  /*0580*/  IADD3 R4, PT, PT, -R11, RZ, RZ ;  /* 0x000000ff0b047210 */ /* 0x000fe20007ffe1ff */
[----:B------:R-:W-:Y:S02]  /*0590*/  IMAD R9, R6, R5, RZ ;  /* 0x0000000506097224 */ /* 0x000fe400078e02ff */
[----:B------:R-:W-:Y:S02]  /*05a0*/  IMAD.MOV.U32 R6, RZ, RZ, RZ ;  /* 0x000000ffff067224 */ /* 0x000fe400078e00ff */
[----:B------:R-:W-:Y:S02]  /*05b0*/  IMAD R13, R4, UR6, R21 ;  /* 0x00000006040d7c24 */ /* 0x000fe4000f8e0215 */
[----:B------:R-:W-:-:S03]  /*05c0*/  IMAD.HI.U32 R6, R7, R9, R6 ;  /* 0x0000000907067227 */ /* 0x000fc600078e0006 */
[----:B------:R-:W-:-:S05]  /*05d0*/  IABS R4, R13 ;  /* 0x0000000d00047213 */ /* 0x000fca0000000000 */
[----:B------:R-:W-:-:S05]  /*05e0*/  IMAD.HI.U32 R6, R6, R4, RZ ;  /* 0x0000000406067227 */ /* 0x000fca00078e00ff */
[----:B------:R-:W-:-:S05]  /*05f0*/  IADD3 R7, PT, PT, -R6, RZ, RZ ;  /* 0x000000ff06077210 */ /* 0x000fca0007ffe1ff */
[----:B------:R-:W-:Y:S02]  /*0600*/  IMAD R4, R5, R7, R4 ;  /* 0x0000000705047224 */ /* 0x000fe400078e0204 */
[----:B------:R-:W-:-:S03]  /*0610*/  IMAD R7, R20, UR14, R11 ;  /* 0x0000000e14077c24 */ /* 0x000fc6000f8e020b */
[----:B------:R-:W-:-:S13]  /*0620*/  ISETP.GT.U32.AND P2, PT, R5, R4, PT ;  /* 0x000000040500720c */ /* 0x000fda0003f44070 */
[----:B------:R-:W-:Y:S01]  /*0630*/  @!P2 IMAD.IADD R4, R4, 0x1, -R5 ;  /* 0x000000010404a824 */ /* 0x000fe200078e0a05 */
[----:B------:R-:W-:-:S04]  /*0640*/  @!P2 IADD3 R6, PT, PT, R6, 0x1, RZ ;  /* 0x000000010606a810 */ /* 0x000fc80007ffe0ff */
[----:B------:R-:W-:Y:S02]  /*0650*/  ISETP.GE.U32.AND P1, PT, R4, R5, PT ;  /* 0x000000050400720c */ /* 0x000fe40003f26070 */
[----:B------:R-:W-:-:S04]  /*0660*/  LOP3.LUT R4, R13, R0, RZ, 0x3c, !PT ;  /* 0x000000000d047212 */ /* 0x000fc800078e3cff */
[----:B------:R-:W-:Y:S02]  /*0670*/  ISETP.GE.AND P3, PT, R4, RZ, PT ;  /* 0x000000ff0400720c */ /* 0x000fe40003f66270 */
[----:B------:R-:W1:Y:S05]  /*0680*/  LDC.64 R4, c[0x0][0x380] ;  /* 0x0000e000ff047b82 */ /* 0x000e6a0000000a00 */
[----:B------:R-:W-:-:S06]  /*0690*/  @P1 VIADD R6, R6, 0x1 ;  /* 0x0000000106061836 */ /* 0x000fcc0000000000 */
[----:B------:R-:W-:-:S04]  /*06a0*/  @!P3 IADD3 R6, PT, PT, -R6, RZ, RZ ;  /* 0x000000ff0606b210 */ /* 0x000fc80007ffe1ff */
[----:B------:R-:W-:-:S04]  /*06b0*/  SEL R6, R6, UR9, P0 ;  /* 0x0000000906067c07 */ /* 0x000fc80008000000 */
[----:B------:R-:W-:Y:S01]  /*06c0*/  IADD3 R9, PT, PT, -R6, RZ, RZ ;  /* 0x000000ff06097210 */ /* 0x000fe20007ffe1ff */
[----:B------:R-:W-:-:S04]  /*06d0*/  IMAD R6, R7, UR15, R6 ;  /* 0x0000000f07067c24 */ /* 0x000fc8000f8e0206 */
[----:B------:R-:W-:Y:S02]  /*06e0*/  IMAD R7, R0, R9, R13 ;  /* 0x0000000900077224 */ /* 0x000fe400078e020d */
[----:B------:R-:W-:Y:S02]  /*06f0*/  IMAD.U32 R9, RZ, RZ, UR7 ;  /* 0x00000007ff097e24 */ /* 0x000fe4000f8e00ff */
[----:B------:R-:W-:-:S04]  /*0700*/  IMAD R7, R6, R0, R7 ;  /* 0x0000000006077224 */ /* 0x000fc800078e0207 */
[----:B-1----:R-:W-:Y:S01]  /*0710*/  IMAD.WIDE R12, R7, 0x4, R4 ;  /* 0x00000004070c7825 */ /* 0x002fe200078e0204 */
[----:B------:R-:W-:-:S03]  /*0720*/  MOV R5, UR7 ;  /* 0x0000000700057c02 */ /* 0x000fc60008000f00 */
[----:B------:R-:W-:Y:S02]  /*0730*/  IMAD.WIDE R16, R17, 0x4, R12 ;  /* 0x0000000411107825 */ /* 0x000fe400078e020c */
[----:B------:R-:W2:Y:S02]  /*0740*/  LDG.E.128.CONSTANT R12, desc[UR12][R12.64] ;  /* 0x0000000c0c0c7981 */ /* 0x000ea4000c1e9d00 */
[----:B------:R-:W-:Y:S02]  /*0750*/  IMAD.WIDE R4, R5, 0x4, R16 ;  /* 0x0000000405047825 */ /* 0x000fe400078e0210 */
[----:B------:R-:W3:Y:S02]  /*0760*/  LDG.E.128.CONSTANT R16, desc[UR12][R16.64] ;  /* 0x0000000c10107981 */ /* 0x000ee4000c1e9d00 */
[----:B------:R-:W-:Y:S02]  /*0770*/  IMAD.WIDE R8, R9, 0x4, R4 ;  /* 0x0000000409087825 */ /* 0x000fe400078e0204 */
[----:B------:R-:W4:Y:S04]  /*0780*/  LDG.E.128.CONSTANT R4, desc[UR12][R4.64] ;  /* 0x0000000c04047981 */ /* 0x000f28000c1e9d00 */
[----:B------:R-:W5:Y:S01]  /*0790*/  LDG.E.128.CONSTANT R8, desc[UR12][R8.64] ;  /* 0x0000000c08087981 */ /* 0x000f62000c1e9d00 */
[----:B------:R-:W-:-:S04]  /*07a0*/  IMAD R21, R21, R2, R20 ;  /* 0x0000000215157224 */ /* 0x000fc800078e0214 */
[----:B0-----:R-:W-:-:S04]  /*07b0*/  IMAD.WIDE R28, R21, 0x4, R28 ;  /* 0x00000004151c7825 */ /* 0x001fc800078e021c */
[----:B------:R-:W-:-:S04]  /*07c0*/  IMAD.WIDE R26, R2, 0x4, R28 ;  /* 0x00000004021a7825 */ /* 0x000fc800078e021c */
[----:B------:R-:W-:Y:S01]  /*07d0*/  IMAD.WIDE R24, R2, 0x4, R26 ;  /* 0x0000000402187825 */ /* 0x000fe200078e021a */
[----:B--2---:R-:W-:-:S03]  /*07e0*/  MOV R20, R12 ;  /* 0x0000000c00147202 */ /* 0x004fc60000000f00 */
[----:B---3--:R-:W-:Y:S01]  /*07f0*/  IMAD.MOV.U32 R21, RZ, RZ, R16 ;  /* 0x000000ffff157224 */ /* 0x008fe200078e0010 */
[----:B------:R-:W-:Y:S02]  /*0800*/  MOV R16, R13 ;  /* 0x0000000d00107202 */ /* 0x000fe40000000f00 */
[----:B----4-:R-:W-:Y:S01]  /*0810*/  MOV R22, R4 ;  /* 0x0000000400167202 */ /* 0x010fe20000000f00 */
[----:B-----5:R-:W-:Y:S02]  /*0820*/  IMAD.MOV.U32 R23, RZ, RZ, R8 ;  /* 0x000000ffff177224 */ /* 0x020fe400078e0008 */
[----:B------:R-:W-:-:S03]  /*0830*/  IMAD.MOV.U32 R13, RZ, RZ, R18 ;  /* 0x000000ffff0d7224 */ /* 0x000fc600078e0012 */
[----:B------:R0:W-:Y:S01]  /*0840*/  STG.E.128 desc[UR12][R28.64], R20 ;  /* 0x000000141c007986 */ /* 0x0001e2000c101d0c */
[----:B------:R-:W-:Y:S01]  /*0850*/  IMAD.MOV.U32 R12, RZ, RZ, R14 ;  /* 0x000000ffff0c7224 */ /* 0x000fe200078e000e */
[----:B------:R-:W-:Y:S01]  /*0860*/  MOV R14, R6 ;  /* 0x00000006000e7202 */ /* 0x000fe20000000f00 */
[----:B------:R-:W-:Y:S02]  /*0870*/  IMAD.MOV.U32 R18, RZ, RZ, R5 ;  /* 0x000000ffff127224 */ /* 0x000fe400078e0005 */
[----:B------:R-:W-:Y:S01]  /*0880*/  IMAD.U32 R4, RZ, RZ, UR8 ;  /* 0x00000008ff047e24 */ /* 0x000fe2000f8e00ff */
[----:B0-----:R-:W-:Y:S02]  /*0890*/  MOV R21, R19 ;  /* 0x0000001300157202 */ /* 0x001fe40000000f00 */
[----:B------:R-:W-:Y:S01]  /*08a0*/  MOV R20, R15 ;  /* 0x0000000f00147202 */ /* 0x000fe20000000f00 */
[----:B------:R-:W-:Y:S01]  /*08b0*/  IMAD.MOV.U32 R15, RZ, RZ, R10 ;  /* 0x000000ffff0f7224 */ /* 0x000fe200078e000a */
[----:B------:R-:W-:Y:S01]  /*08c0*/  MOV R19, R9 ;  /* 0x0000000900137202 */ /* 0x000fe20000000f00 */
[----:B------:R-:W-:Y:S01]  /*08d0*/  IMAD.WIDE R28, R2, 0x4, R24 ;  /* 0x00000004021c7825 */ /* 0x000fe200078e0218 */
[----:B------:R-:W-:-:S03]  /*08e0*/  MOV R23, R11 ;  /* 0x0000000b00177202 */ /* 0x000fc60000000f00 */
[----:B------:R-:W-:Y:S01]  /*08f0*/  IMAD.MOV.U32 R22, RZ, RZ, R7 ;  /* 0x000000ffff167224 */ /* 0x000fe200078e0007 */
[----:B------:R0:W-:Y:S01]  /*0900*/  STG.E.128 desc[UR12][R26.64], R16 ;  /* 0x000000101a007986 */ /* 0x0001e2000c101d0c */
[----:B------:R-:W-:-:S03]  /*0910*/  LEA R3, R4, R3, 0x2 ;  /* 0x0000000304037211 */ /* 0x000fc600078e10ff */
[----:B------:R0:W-:Y:S04]  /*0920*/  STG.E.128 desc[UR12][R24.64], R12 ;  /* 0x0000000c18007986 */ /* 0x0001e8000c101d0c */
[----:B------:R0:W-:Y:S01]  /*0930*/  STG.E.128 desc[UR12][R28.64], R20 ;  /* 0x000000141c007986 */ /* 0x0001e2000c101d0c */
[----:B------:R-:W-:-:S13]  /*0940*/  ISETP.GE.AND P1, PT, R3, UR16, PT ;  /* 0x0000001003007c0c */ /* 0x000fda000bf26270 */
[----:B------:R-:W-:Y:S05]  /*0950*/  @!P1 BRA `(.L_x_0) ;  /* 0xfffffff800309947 */ /* 0x000fea000383ffff */
[----:B------:R-:W-:Y:S05]  /*0960*/  EXIT ;  /* 0x000000000000794d */ /* 0x000fea0003800000 */
.L_x_1:
[----:B------:R-:W-:-:S00]  /*0970*/  BRA `(.L_x_1) ;  /* 0xfffffffc00fc7947 */ /* 0x000fc0000383ffff */
[----:B------:R-:W-:-:S00]  /*0980*/  NOP ;  /* 0x0000000000007918 */ /* 0x000fc00000000000 */
[----:B------:R-:W-:-:S00]  /*0990*/  NOP ;  /* 0x0000000000007918 */ /* 0x000fc00000000000 */
[----:B------:R-:W-:-:S00]  /*09a0*/  NOP ;  /* 0x0000000000007918 */ /* 0x000fc00000000000 */
[----:B------:R-:W-:-:S00]  /*09b0*/  NOP ;  /* 0x0000000000007918 */ /* 0x000fc00000000000 */
[----:B------:R-:W-:-:S00]  /*09c0*/  NOP ;  /* 0x0000000000007918 */ /* 0x000fc00000000000 */
[----:B------:R-:W-:-:S00]  /*09d0*/  NOP ;  /* 0x0000000000007918 */ /* 0x000fc00000000000 */
[----:B------:R-:W-:-:S00]  /*09e0*/  NOP ;  /* 0x0000000000007918 */ /* 0x000fc00000000000 */
[----:B------:R-:W-:-:S00]  /*09f0*/  NOP ;  /* 0x0000000000007918 */ /* 0x000fc00000000000 */
.L_x_4:


//--------------------- .text._Z16kremode_kernel_4PKfPfiiiii --------------------------
	.section	.text._Z16kremode_kernel_4PKfPfiiiii,"ax",@progbits
	.align	128
        .global         _Z16kremode_kernel_4PKfPfiiiii
        .type           _Z16kremode_kernel_4PKfPfiiiii,@function
        .size           _Z16kremode_kernel_4PKfPfiiiii,(.L_x_5 - _Z16kremode_kernel_4PKfPfiiiii)
        .other          _Z16kremode_kernel_4PKfPfiiiii,@"STO_CUDA_ENTRY STV_DEFAULT"
_Z16kremode_kernel_4PKfPfiiiii:
.text._Z16kremode_kernel_4PKfPfiiiii:
[----:B------:R-:W-:Y:S01]  /*0000*/  LDC R1, c[0x0][0x37c] ;  /* 0x0000df00ff017b82 */ /* 0x000fe20000000800 */
[----:B------:R-:W0:Y:S01]  /*0010*/  S2R R0, SR_CTAID.X ;  /* 0x0000000000007919 */ /* 0x000e220000002500 */
[----:B------:R-:W0:Y:S01]  /*0020*/  LDCU UR4, c[0x0][0x360] ;  /* 0x00006c00ff0477ac */ /* 0x000e220008000800 */
[----:B------:R-:W0:Y:S01]  /*0030*/  S2R R3, SR_TID.X ;  /* 0x0000000000037919 */ /* 0x000e220000002100 */
[----:B------:R-:W1:Y:S01]  /*0040*/  LDCU UR5, c[0x0][0x3a0] ;  /* 0x00007400ff0577ac */ /* 0x000e620008000800 */
[----:B0-----:R-:W-:-:S05]  /*0050*/  IMAD R0, R0, UR4, R3 ;  /* 0x0000000400007c24 */ /* 0x001fca000f8e0203 */
[----:B------:R-:W-:-:S04]  /*0060*/  SHF.L.U32 R23, R0, 0x2, RZ ;  /* 0x0000000200177819 */ /* 0x000fc800000006ff */
[----:B-1----:R-:W-:-:S13]  /*0070*/  ISETP.GE.AND P0, PT, R23, UR5, PT ;  /* 0x0000000517007c0c */ /* 0x002fda000bf06270 */
[----:B------:R-:W-:Y:S05]  /*0080*/  @P0 EXIT ;  /* 0x000000000000094d */ /* 0x000fea0003800000 */
[----:B------:R-:W0:Y:S01]  /*0090*/  LDC.64 R2, c[0x0][0x390] ;  /* 0x0000e400ff027b82 */ /* 0x000e220000000a00 */
[----:B------:R-:W0:Y:S01]  /*00a0*/  LDCU UR5, c[0x0][0x39c] ;  /* 0x00007380ff0577ac */ /* 0x000e220008000800 */
[----:B------:R-:W1:Y:S06]  /*00b0*/  LDCU.64 UR6, c[0x0][0x358] ;  /* 0x00006b00ff0677ac */ /* 0x000e6c0008000a00 */
[----:B------:R-:W2:Y:S08]  /*00c0*/  LDC R22, c[0x0][0x370] ;  /* 0x0000dc00ff167b82 */ /* 0x000eb00000000800 */
[----:B------:R-:W3:Y:S01]  /*00d0*/  LDC R19, c[0x0][0x398] ;  /* 0x0000e600ff137b82 */ /* 0x000ee20000000800 */
[----:B0-----:R-:W-:-:S07]  /*00e0*/  IMAD R3, R3, UR5, RZ ;  /* 0x0000000503037c24 */ /* 0x001fce000f8e02ff */
[----:B------:R-:W0:Y:S01]  /*00f0*/  LDC.64 R8, c[0x0][0x380] ;  /* 0x0000e000ff087b82 */ /* 0x000e220000000a00 */
[----:B------:R-:W4:Y:S01]  /*0100*/  LDCU UR5, c[0x0][0x3a0] ;  /* 0x00007400ff0577ac */ /* 0x000f220008000800 */
[----:B------:R-:W-:Y:S02]  /*0110*/  IMAD R0, R3, R2, RZ ;  /* 0x0000000203007224 */ /* 0x000fe400078e02ff */
[----:B--2---:R-:W-:-:S03]  /*0120*/  IMAD R22, R22, UR4, RZ ;  /* 0x0000000416167c24 */ /* 0x004fc6000f8e02ff */
[----:B------:R-:W-:Y:S01]  /*0130*/  IABS R18, R0 ;  /* 0x0000000000127213 */ /* 0x000fe20000000000 */
[----:B------:R-:W2:Y:S01]  /*0140*/  LDC.64 R2, c[0x0][0x388] ;  /* 0x0000e200ff027b82 */ /* 0x000ea20000000a00 */
[----:B------:R-:W-:Y:S02]  /*0150*/  ISETP.NE.AND P0, PT, R0, RZ, PT ;  /* 0x000000ff0000720c */ /* 0x000fe40003f05270 */
[----:B------:R-:W5:Y:S08]  /*0160*/  I2F.RP R4, R18 ;  /* 0x0000001200047306 */ /* 0x000f700000209400 */
[----:B-----5:R-:W5:Y:S02]  /*0170*/  MUFU.RCP R4, R4 ;  /* 0x0000000400047308 */ /* 0x020f640000001000 */
[----:B-----5:R-:W-:-:S06]  /*0180*/  VIADD R20, R4, 0xffffffe ;  /* 0x0ffffffe04147836 */ /* 0x020fcc0000000000 */
[----:B------:R5:W1:Y:S02]  /*0190*/  F2I.FTZ.U32.TRUNC.NTZ R21, R20 ;  /* 0x0000001400157305 */ /* 0x000a64000021f000 */
[----:B-----5:R-:W-:Y:S01]  /*01a0*/  IMAD.MOV.U32 R20, RZ, RZ, RZ ;  /* 0x000000ffff147224 */ /* 0x020fe200078e00ff */
[----:B-1----:R-:W-:-:S05]  /*01b0*/  IADD3 R5, PT, PT, RZ, -R21, RZ ;  /* 0x80000015ff057210 */ /* 0x002fca0007ffe0ff */
[----:B------:R-:W-:-:S04]  /*01c0*/  IMAD R5, R5, R18, RZ ;  /* 0x0000001205057224 */ /* 0x000fc800078e02ff */
[----:B------:R-:W-:Y:S01]  /*01d0*/  IMAD.HI.U32 R20, R21, R5, R20 ;  /* 0x0000000515147227 */ /* 0x000fe200078e0014 */
[----:B0-234-:R-:W-:-:S07]  /*01e0*/  LOP3.LUT R21, RZ, R0, RZ, 0x33, !PT ;  /* 0x00000000ff157212 */ /* 0x01dfce00078e33ff */
.L_x_2:
[----:B0-----:R-:W-:-:S06]  /*01f0*/  IMAD.WIDE R4, R23, 0x4, R8 ;  /* 0x0000000417047825 */ /* 0x001fcc00078e0208 */
[----:B------:R-:W2:Y:S01]  /*0200*/  LDG.E.128.CONSTANT R4, desc[UR6][R4.64] ;  /* 0x0000000604047981 */ /* 0x000ea2000c1e9d00 */
[----:B------:R-:W-:Y:S02]  /*0210*/  IABS R10, R0 ;  /* 0x00000000000a7213 */ /* 0x000fe40000000000 */
[----:B------:R-:W-:Y:S02]  /*0220*/  IABS R11, R23 ;  /* 0x00000017000b7213 */ /* 0x000fe40000000000 */
[----:B------:R-:W-:-:S03]  /*0230*/  IADD3 R12, PT, PT, RZ, -R10, RZ ;  /* 0x8000000aff0c7210 */ /* 0x000fc60007ffe0ff */
[----:B------:R-:W-:-:S04]  /*0240*/  IMAD.HI.U32 R10, R20, R11, RZ ;  /* 0x0000000b140a7227 */ /* 0x000fc800078e00ff */
[----:B------:R-:W-:Y:S01]  /*0250*/  IMAD R11, R10, R12, R11 ;  /* 0x0000000c0a0b7224 */ /* 0x000fe200078e020b */
[----:B------:R-:W-:-:S04]  /*0260*/  IABS R12, R0 ;  /* 0x00000000000c7213 */ /* 0x000fc80000000000 */
[----:B------:R-:W-:-:S13]  /*0270*/  ISETP.GT.U32.AND P2, PT, R18, R11, PT ;  /* 0x0000000b1200720c */ /* 0x000fda0003f44070 */
[----:B------:R-:W-:Y:S01]  /*0280*/  @!P2 IMAD.IADD R11, R11, 0x1, -R12 ;  /* 0x000000010b0ba824 */ /* 0x000fe200078e0a0c */
[----:B------:R-:W-:-:S04]  /*0290*/  @!P2 IADD3 R10, PT, PT, R10, 0x1, RZ ;  /* 0x000000010a0aa810 */ /* 0x000fc80007ffe0ff */
[----:B------:R-:W-:Y:S02]  /*02a0*/  ISETP.GE.U32.AND P1, PT, R11, R18, PT ;  /* 0x000000120b00720c */ /* 0x000fe40003f26070 */
[----:B------:R-:W-:-:S04]  /*02b0*/  LOP3.LUT R11, R23, R0, RZ, 0x3c, !PT ;  /* 0x00000000170b7212 */ /* 0x000fc800078e3cff */
[----:B------:R-:W-:Y:S02]  /*02c0*/  ISETP.GE.AND P3, PT, R11, RZ, PT ;  /* 0x000000ff0b00720c */ /* 0x000fe40003f66270 */
[----:B------:R-:W-:-:S05]  /*02d0*/  IADD3 R11, PT, PT, -R0, RZ, RZ ;  /* 0x000000ff000b7210 */ /* 0x000fca0007ffe1ff */
[----:B------:R-:W-:-:S06]  /*02e0*/  @P1 IADD3 R10, PT, PT, R10, 0x1, RZ ;  /* 0x000000010a0a1810 */ /* 0x000fcc0007ffe0ff */
[----:B------:R-:W-:-:S05]  /*02f0*/  @!P3 IMAD.MOV R10, RZ, RZ, -R10 ;  /* 0x000000ffff0ab224 */ /* 0x000fca00078e0a0a */
[----:B------:R-:W-:-:S05]  /*0300*/  SEL R10, R21, R10, !P0 ;  /* 0x0000000a150a7207 */ /* 0x000fca0004000000 */
[----:B------:R-:W-:Y:S01]  /*0310*/  IMAD R11, R10, R11, R23 ;  /* 0x0000000b0a0b7224 */ /* 0x000fe200078e0217 */
[----:B------:R-:W-:-:S03]  /*0320*/  LEA R23, R22, R23, 0x2 ;  /* 0x0000001716177211 */ /* 0x000fc600078e10ff */
[----:B------:R-:W-:Y:S01]  /*0330*/  IMAD R11, R11, R19, R10 ;  /* 0x000000130b0b7224 */ /* 0x000fe200078e020a */
[----:B------:R-:W-:-:S03]  /*0340*/  ISETP.GE.AND P1, PT, R23, UR5, PT ;  /* 0x0000000517007c0c */ /* 0x000fc6000bf26270 */
[----:B------:R-:W-:-:S04]  /*0350*/  IMAD.WIDE R10, R11, 0x4, R2 ;  /* 0x000000040b0a7825 */ /* 0x000fc800078e0202 */
[----:B------:R-:W-:-:S04]  /*0360*/  IMAD.WIDE R12, R19, 0x4, R10 ;  /* 0x00000004130c7825 */ /* 0x000fc800078e020a */
[----:B------:R-:W-:-:S04]  /*0370*/  IMAD.WIDE R14, R19, 0x4, R12 ;  /* 0x00000004130e7825 */ /* 0x000fc800078e020c */
[----:B------:R-:W-:Y:S01]  /*0380*/  IMAD.WIDE R16, R19, 0x4, R14 ;  /* 0x0000000413107825 */ /* 0x000fe200078e020e */
[----:B--2---:R0:W-:Y:S04]  /*0390*/  STG.E desc[UR6][R10.64], R4 ;  /* 0x000000040a007986 */ /* 0x0041e8000c101906 */
[----:B------:R0:W-:Y:S04]  /*03a0*/  STG.E desc[UR6][R12.64], R5 ;  /* 0x000000050c007986 */ /* 0x0001e8000c101906 */
[----:B------:R0:W-:Y:S04]  /*03b0*/  STG.E desc[UR6][R14.64], R6 ;  /* 0x000000060e007986 */ /* 0x0001e8000c101906 */
[----:B------:R0:W-:Y:S01]  /*03c0*/  STG.E desc[UR6][R16.64], R7 ;  /* 0x0000000710007986 */ /* 0x0001e2000c101906 */
[----:B------:R-:W-:Y:S05]  /*03d0*/  @!P1 BRA `(.L_x_2) ;  /* 0xfffffffc00849947 */ /* 0x000fea000383ffff */
[----:B------:R-:W-:Y:S05]  /*03e0*/  EXIT ;  /* 0x000000000000794d */ /* 0x000fea0003800000 */
.L_x_3:
        /* <DEDUP_REMOVED lines=9> */
.L_x_5:


//--------------------- .nv.shared.reserved.0     --------------------------
	.section	.nv.shared.reserved.0,"aw",@nobits
	.weak		__nv_reservedSMEM_offset_0_alias
	.size		__nv_reservedSMEM_offset_0_alias, 0, 64
	.other		__nv_reservedSMEM_offset_0_alias,@"STO_CUDA_RESERVED_SHARED STV_DEFAULT"
__nv_reservedSMEM_offset_0_alias:
	.zero		0
	.zero		64


//--------------------- .nv.constant0._Z17kremode_kernel_4XPKfPfiiiii --------------------------
	.section	.nv.constant0._Z17kremode_kernel_4XPKfPfiiiii,"a",@progbits
	.sectionflags	@""
	.align	4
.nv.constant0._Z17kremode_kernel_4XPKfPfiiiii:
	.zero		932


//--------------------- .nv.constant0._Z16kremode_kernel_4PKfPfiiiii --------------------------
	.section	.nv.constant0._Z16kremode_kernel_4PKfPfiiiii,"a",@progbits
	.sectionflags	@""
	.align	4
.nv.constant0._Z16kremode_kernel_4PKfPfiiiii:
	.zero		932


//--------------------- SYMBOLS --------------------------

	.type		.nv.reservedSmem.offset0,@object
	.size		.nv.reservedSmem.offset0,0x4
